//
// Generated by NVIDIA NVVM Compiler
//
// Compiler Build ID: CL-36424714
// Cuda compilation tools, release 13.0, V13.0.88
// Based on NVVM 20.0.0
//

.version 9.0
.target sm_100
.address_size 64

	// .globl	_Z24reset_cube_start_and_endPiS_
.global .align 1 .b8 _ZN34_INTERNAL_b8085b93_4_k_cu_a1b2fddf4cuda3std3__45__cpo5beginE[1];
.global .align 1 .b8 _ZN34_INTERNAL_b8085b93_4_k_cu_a1b2fddf4cuda3std3__45__cpo3endE[1];
.global .align 1 .b8 _ZN34_INTERNAL_b8085b93_4_k_cu_a1b2fddf4cuda3std3__45__cpo6cbeginE[1];
.global .align 1 .b8 _ZN34_INTERNAL_b8085b93_4_k_cu_a1b2fddf4cuda3std3__45__cpo4cendE[1];
.global .align 1 .b8 _ZN34_INTERNAL_b8085b93_4_k_cu_a1b2fddf4cuda3std3__45__cpo6rbeginE[1];
.global .align 1 .b8 _ZN34_INTERNAL_b8085b93_4_k_cu_a1b2fddf4cuda3std3__45__cpo4rendE[1];
.global .align 1 .b8 _ZN34_INTERNAL_b8085b93_4_k_cu_a1b2fddf4cuda3std3__45__cpo7crbeginE[1];
.global .align 1 .b8 _ZN34_INTERNAL_b8085b93_4_k_cu_a1b2fddf4cuda3std3__45__cpo5crendE[1];
.global .align 1 .b8 _ZN34_INTERNAL_b8085b93_4_k_cu_a1b2fddf4cuda3std3__436_GLOBAL__N__b8085b93_4_k_cu_a1b2fddf6ignoreE[1];
.global .align 1 .b8 _ZN34_INTERNAL_b8085b93_4_k_cu_a1b2fddf4cuda3std3__419piecewise_constructE[1];
.global .align 1 .b8 _ZN34_INTERNAL_b8085b93_4_k_cu_a1b2fddf4cuda3std3__48in_placeE[1];
.global .align 1 .b8 _ZN34_INTERNAL_b8085b93_4_k_cu_a1b2fddf4cuda3std3__420unreachable_sentinelE[1];
.global .align 1 .b8 _ZN34_INTERNAL_b8085b93_4_k_cu_a1b2fddf4cuda3std3__47nulloptE[1];
.global .align 1 .b8 _ZN34_INTERNAL_b8085b93_4_k_cu_a1b2fddf4cuda3std3__48unexpectE[1];
.global .align 1 .b8 _ZN34_INTERNAL_b8085b93_4_k_cu_a1b2fddf4cuda3std6ranges3__45__cpo4swapE[1];
.global .align 1 .b8 _ZN34_INTERNAL_b8085b93_4_k_cu_a1b2fddf4cuda3std6ranges3__45__cpo9iter_moveE[1];
.global .align 1 .b8 _ZN34_INTERNAL_b8085b93_4_k_cu_a1b2fddf4cuda3std6ranges3__45__cpo5beginE[1];
.global .align 1 .b8 _ZN34_INTERNAL_b8085b93_4_k_cu_a1b2fddf4cuda3std6ranges3__45__cpo3endE[1];
.global .align 1 .b8 _ZN34_INTERNAL_b8085b93_4_k_cu_a1b2fddf4cuda3std6ranges3__45__cpo6cbeginE[1];
.global .align 1 .b8 _ZN34_INTERNAL_b8085b93_4_k_cu_a1b2fddf4cuda3std6ranges3__45__cpo4cendE[1];
.global .align 1 .b8 _ZN34_INTERNAL_b8085b93_4_k_cu_a1b2fddf4cuda3std6ranges3__45__cpo7advanceE[1];
.global .align 1 .b8 _ZN34_INTERNAL_b8085b93_4_k_cu_a1b2fddf4cuda3std6ranges3__45__cpo9iter_swapE[1];
.global .align 1 .b8 _ZN34_INTERNAL_b8085b93_4_k_cu_a1b2fddf4cuda3std6ranges3__45__cpo4nextE[1];
.global .align 1 .b8 _ZN34_INTERNAL_b8085b93_4_k_cu_a1b2fddf4cuda3std6ranges3__45__cpo4prevE[1];
.global .align 1 .b8 _ZN34_INTERNAL_b8085b93_4_k_cu_a1b2fddf4cuda3std6ranges3__45__cpo4dataE[1];
.global .align 1 .b8 _ZN34_INTERNAL_b8085b93_4_k_cu_a1b2fddf4cuda3std6ranges3__45__cpo5cdataE[1];
.global .align 1 .b8 _ZN34_INTERNAL_b8085b93_4_k_cu_a1b2fddf4cuda3std6ranges3__45__cpo4sizeE[1];
.global .align 1 .b8 _ZN34_INTERNAL_b8085b93_4_k_cu_a1b2fddf4cuda3std6ranges3__45__cpo5ssizeE[1];
.global .align 1 .b8 _ZN34_INTERNAL_b8085b93_4_k_cu_a1b2fddf4cuda3std6ranges3__45__cpo8distanceE[1];
.global .align 1 .b8 _ZN34_INTERNAL_b8085b93_4_k_cu_a1b2fddf6thrust24THRUST_300001_SM_1000_NS8cuda_cub3parE[1];
.global .align 1 .b8 _ZN34_INTERNAL_b8085b93_4_k_cu_a1b2fddf6thrust24THRUST_300001_SM_1000_NS8cuda_cub10par_nosyncE[1];
.global .align 1 .b8 _ZN34_INTERNAL_b8085b93_4_k_cu_a1b2fddf6thrust24THRUST_300001_SM_1000_NS6system6detail10sequential3seqE[1];
.global .align 1 .b8 _ZN34_INTERNAL_b8085b93_4_k_cu_a1b2fddf6thrust24THRUST_300001_SM_1000_NS6system3cpp3parE[1];
.global .align 1 .b8 _ZN34_INTERNAL_b8085b93_4_k_cu_a1b2fddf6thrust24THRUST_300001_SM_1000_NS12placeholders2_1E[1];
.global .align 1 .b8 _ZN34_INTERNAL_b8085b93_4_k_cu_a1b2fddf6thrust24THRUST_300001_SM_1000_NS12placeholders2_2E[1];
.global .align 1 .b8 _ZN34_INTERNAL_b8085b93_4_k_cu_a1b2fddf6thrust24THRUST_300001_SM_1000_NS12placeholders2_3E[1];
.global .align 1 .b8 _ZN34_INTERNAL_b8085b93_4_k_cu_a1b2fddf6thrust24THRUST_300001_SM_1000_NS12placeholders2_4E[1];
.global .align 1 .b8 _ZN34_INTERNAL_b8085b93_4_k_cu_a1b2fddf6thrust24THRUST_300001_SM_1000_NS12placeholders2_5E[1];
.global .align 1 .b8 _ZN34_INTERNAL_b8085b93_4_k_cu_a1b2fddf6thrust24THRUST_300001_SM_1000_NS12placeholders2_6E[1];
.global .align 1 .b8 _ZN34_INTERNAL_b8085b93_4_k_cu_a1b2fddf6thrust24THRUST_300001_SM_1000_NS12placeholders2_7E[1];
.global .align 1 .b8 _ZN34_INTERNAL_b8085b93_4_k_cu_a1b2fddf6thrust24THRUST_300001_SM_1000_NS12placeholders2_8E[1];
.global .align 1 .b8 _ZN34_INTERNAL_b8085b93_4_k_cu_a1b2fddf6thrust24THRUST_300001_SM_1000_NS12placeholders2_9E[1];
.global .align 1 .b8 _ZN34_INTERNAL_b8085b93_4_k_cu_a1b2fddf6thrust24THRUST_300001_SM_1000_NS12placeholders3_10E[1];
.global .align 1 .b8 _ZN34_INTERNAL_b8085b93_4_k_cu_a1b2fddf6thrust24THRUST_300001_SM_1000_NS3seqE[1];
.global .align 1 .b8 _ZN34_INTERNAL_b8085b93_4_k_cu_a1b2fddf6thrust24THRUST_300001_SM_1000_NS6deviceE[1];

.visible .entry _Z24reset_cube_start_and_endPiS_(
	.param .u64 .ptr .align 1 _Z24reset_cube_start_and_endPiS__param_0,
	.param .u64 .ptr .align 1 _Z24reset_cube_start_and_endPiS__param_1
)
{
	.reg .pred 	%p<2>;
	.reg .b32 	%r<7>;
	.reg .b64 	%rd<8>;

	ld.param.u64 	%rd1, [_Z24reset_cube_start_and_endPiS__param_0];
	ld.param.u64 	%rd2, [_Z24reset_cube_start_and_endPiS__param_1];
	mov.u32 	%r2, %ctaid.x;
	mov.u32 	%r3, %ntid.x;
	mov.u32 	%r4, %tid.x;
	mad.lo.s32 	%r1, %r2, %r3, %r4;
	setp.gt.s32 	%p1, %r1, 124999;
	@%p1 bra 	$L__BB0_2;
	cvta.to.global.u64 	%rd3, %rd1;
	cvta.to.global.u64 	%rd4, %rd2;
	mul.wide.s32 	%rd5, %r1, 4;
	add.s64 	%rd6, %rd3, %rd5;
	mov.b32 	%r5, -1;
	st.global.u32 	[%rd6], %r5;
	add.s64 	%rd7, %rd4, %rd5;
	mov.b32 	%r6, -2;
	st.global.u32 	[%rd7], %r6;
$L__BB0_2:
	ret;

}
	// .globl	_Z26compute_cube_start_and_endiPKiPiS1_
.visible .entry _Z26compute_cube_start_and_endiPKiPiS1_(
	.param .u32 _Z26compute_cube_start_and_endiPKiPiS1__param_0,
	.param .u64 .ptr .align 1 _Z26compute_cube_start_and_endiPKiPiS1__param_1,
	.param .u64 .ptr .align 1 _Z26compute_cube_start_and_endiPKiPiS1__param_2,
	.param .u64 .ptr .align 1 _Z26compute_cube_start_and_endiPKiPiS1__param_3
)
{
	.reg .pred 	%p<5>;
	.reg .b32 	%r<13>;
	.reg .b64 	%rd<15>;

	ld.param.u32 	%r5, [_Z26compute_cube_start_and_endiPKiPiS1__param_0];
	ld.param.u64 	%rd5, [_Z26compute_cube_start_and_endiPKiPiS1__param_1];
	ld.param.u64 	%rd3, [_Z26compute_cube_start_and_endiPKiPiS1__param_2];
	ld.param.u64 	%rd4, [_Z26compute_cube_start_and_endiPKiPiS1__param_3];
	cvta.to.global.u64 	%rd1, %rd5;
	mov.u32 	%r6, %ctaid.x;
	mov.u32 	%r7, %ntid.x;
	mov.u32 	%r8, %tid.x;
	mad.lo.s32 	%r1, %r6, %r7, %r8;
	setp.ge.s32 	%p1, %r1, %r5;
	@%p1 bra 	$L__BB1_7;
	mul.wide.s32 	%rd6, %r1, 4;
	add.s64 	%rd2, %rd1, %rd6;
	ld.global.nc.u32 	%r2, [%rd2];
	setp.lt.s32 	%p2, %r1, 1;
	mov.b32 	%r12, -1;
	@%p2 bra 	$L__BB1_3;
	add.s32 	%r10, %r1, -1;
	mul.wide.u32 	%rd7, %r10, 4;
	add.s64 	%rd8, %rd1, %rd7;
	ld.global.nc.u32 	%r12, [%rd8];
$L__BB1_3:
	setp.eq.s32 	%p3, %r2, %r12;
	@%p3 bra 	$L__BB1_5;
	cvta.to.global.u64 	%rd9, %rd3;
	mul.wide.s32 	%rd10, %r2, 4;
	add.s64 	%rd11, %rd9, %rd10;
	st.global.u32 	[%rd11], %r1;
$L__BB1_5:
	ld.global.nc.u32 	%r11, [%rd2+4];
	setp.eq.s32 	%p4, %r2, %r11;
	@%p4 bra 	$L__BB1_7;
	cvta.to.global.u64 	%rd12, %rd4;
	mul.wide.s32 	%rd13, %r2, 4;
	add.s64 	%rd14, %rd12, %rd13;
	st.global.u32 	[%rd14], %r1;
$L__BB1_7:
	ret;

}
	// .globl	_ZN3cub18CUB_300001_SM_10006detail11EmptyKernelIvEEvv
.visible .entry _ZN3cub18CUB_300001_SM_10006detail11EmptyKernelIvEEvv()
{


	ret;

}


// ===== COMPILED SASS (sm_100) =====

	.target	sm_100

	.elftype	@"ET_EXEC"


//--------------------- .note.nv.tkinfo           --------------------------
	.section	.note.nv.tkinfo,"",@"SHT_NOTE"
	.sectionflags	@"SHF_NOTE_NV_TKINFO"
	.tkinfo
        /*0018*/ 	.word	0x00000002
        /*0030*/ 	.string	""
        /*0030*/ 	.string	"ptxas"
        /*0030*/ 	.string	"Cuda compilation tools, release 13.0, V13.0.88"
        /*0030*/ 	.string	"Build cuda_13.0.r13.0/compiler.36424714_0"
        /*0030*/ 	.string	"-arch sm_100 -m 64 "



//--------------------- .note.nv.cuinfo           --------------------------
	.section	.note.nv.cuinfo,"",@"SHT_NOTE"
	.sectionflags	@"SHF_NOTE_NV_CUINFO"
        /*0018*/ 	.short	0x0002
        /*001a*/ 	.short	0x0064
        /*001c*/ 	.short	0x0082
	.zero		2


//--------------------- .nv.info                  --------------------------
	.section	.nv.info,"",@"SHT_CUDA_INFO"
	.align	4


	//----- nvinfo : EIATTR_REGCOUNT
	.align		4
        /*0000*/ 	.byte	0x04, 0x2f
        /*0002*/ 	.short	(.L_46 - .L_45)
	.align		4
.L_45:
        /*0004*/ 	.word	index@(_Z24reset_cube_start_and_endPiS_)
        /*0008*/ 	.word	0x0000000c


	//----- nvinfo : EIATTR_FRAME_SIZE
	.align		4
.L_46:
        /*000c*/ 	.byte	0x04, 0x11
        /*000e*/ 	.short	(.L_48 - .L_47)
	.align		4
.L_47:
        /*0010*/ 	.word	index@(_Z24reset_cube_start_and_endPiS_)
        /*0014*/ 	.word	0x00000000


	//----- nvinfo : EIATTR_REGCOUNT
	.align		4
.L_48:
        /*0018*/ 	.byte	0x04, 0x2f
        /*001a*/ 	.short	(.L_50 - .L_49)
	.align		4
.L_49:
        /*001c*/ 	.word	index@(_Z26compute_cube_start_and_endiPKiPiS1_)
        /*0020*/ 	.word	0x0000000e


	//----- nvinfo : EIATTR_FRAME_SIZE
	.align		4
.L_50:
        /*0024*/ 	.byte	0x04, 0x11
        /*0026*/ 	.short	(.L_52 - .L_51)
	.align		4
.L_51:
        /*0028*/ 	.word	index@(_Z26compute_cube_start_and_endiPKiPiS1_)
        /*002c*/ 	.word	0x00000000


	//----- nvinfo : EIATTR_REGCOUNT
	.align		4
.L_52:
        /*0030*/ 	.byte	0x04, 0x2f
        /*0032*/ 	.short	(.L_54 - .L_53)
	.align		4
.L_53:
        /*0034*/ 	.word	index@(_ZN3cub18CUB_300001_SM_10006detail11EmptyKernelIvEEvv)
        /*0038*/ 	.word	0x00000004


	//----- nvinfo : EIATTR_FRAME_SIZE
	.align		4
.L_54:
        /*003c*/ 	.byte	0x04, 0x11
        /*003e*/ 	.short	(.L_56 - .L_55)
	.align		4
.L_55:
        /*0040*/ 	.word	index@(_ZN3cub18CUB_300001_SM_10006detail11EmptyKernelIvEEvv)
        /*0044*/ 	.word	0x00000000


	//----- nvinfo : EIATTR_MIN_STACK_SIZE
	.align		4
.L_56:
        /*0048*/ 	.byte	0x04, 0x12
        /*004a*/ 	.short	(.L_58 - .L_57)
	.align		4
.L_57:
        /*004c*/ 	.word	index@(_ZN3cub18CUB_300001_SM_10006detail11EmptyKernelIvEEvv)
        /*0050*/ 	.word	0x00000000


	//----- nvinfo : EIATTR_MIN_STACK_SIZE
	.align		4
.L_58:
        /*0054*/ 	.byte	0x04, 0x12
        /*0056*/ 	.short	(.L_60 - .L_59)
	.align		4
.L_59:
        /*0058*/ 	.word	index@(_Z26compute_cube_start_and_endiPKiPiS1_)
        /*005c*/ 	.word	0x00000000


	//----- nvinfo : EIATTR_MIN_STACK_SIZE
	.align		4
.L_60:
        /*0060*/ 	.byte	0x04, 0x12
        /*0062*/ 	.short	(.L_62 - .L_61)
	.align		4
.L_61:
        /*0064*/ 	.word	index@(_Z24reset_cube_start_and_endPiS_)
        /*0068*/ 	.word	0x00000000
.L_62:


//--------------------- .nv.compat                --------------------------
	.section	.nv.compat,"",@"SHT_CUDA_COMPAT_INFO"
	.align	4
        /*0000*/ 	.byte	0x02, 0x09, 0x00, 0x00, 0x02, 0x02, 0x01, 0x00, 0x02, 0x05, 0x05, 0x00, 0x03, 0x07, 0x01, 0x01
        /*0010*/ 	.byte	0x02, 0x03, 0x00, 0x00, 0x02, 0x06, 0x01, 0x00, 0x04, 0x0b, 0x08, 0x00, 0x09, 0x00, 0x00, 0x00
        /*0020*/ 	.byte	0x00, 0x00, 0x00, 0x00


//--------------------- .nv.info._ZN3cub18CUB_300001_SM_10006detail11EmptyKernelIvEEvv --------------------------
	.section	.nv.info._ZN3cub18CUB_300001_SM_10006detail11EmptyKernelIvEEvv,"",@"SHT_CUDA_INFO"
	.sectionflags	@""
	.align	4


	//----- nvinfo : EIATTR_CUDA_API_VERSION
	.align		4
        /*0000*/ 	.byte	0x04, 0x37
        /*0002*/ 	.short	(.L_64 - .L_63)
.L_63:
        /*0004*/ 	.word	0x00000082


	//----- nvinfo : EIATTR_SPARSE_MMA_MASK
	.align		4
.L_64:
        /*0008*/ 	.byte	0x03, 0x50
        /*000a*/ 	.short	0x0000


	//----- nvinfo : EIATTR_MAXREG_COUNT
	.align		4
        /*000c*/ 	.byte	0x03, 0x1b
        /*000e*/ 	.short	0x00ff


	//----- nvinfo : EIATTR_MERCURY_ISA_VERSION
	.align		4
        /*0010*/ 	.byte	0x03, 0x5f
        /*0012*/ 	.short	0x0101


	//----- nvinfo : EIATTR_VRC_CTA_INIT_COUNT
	.align		4
        /*0014*/ 	.byte	0x02, 0x4a
	.zero		1
	.zero		1


	//----- nvinfo : EIATTR_EXIT_INSTR_OFFSETS
	.align		4
        /*0018*/ 	.byte	0x04, 0x1c
        /*001a*/ 	.short	(.L_66 - .L_65)


	//   ....[0]....
.L_65:
        /*001c*/ 	.word	0x00000010


	//----- nvinfo : EIATTR_SW_WAR
	.align		4
.L_66:
        /*0020*/ 	.byte	0x04, 0x36
        /*0022*/ 	.short	(.L_68 - .L_67)
.L_67:
        /*0024*/ 	.word	0x00000008
.L_68:


//--------------------- .nv.info._Z26compute_cube_start_and_endiPKiPiS1_ --------------------------
	.section	.nv.info._Z26compute_cube_start_and_endiPKiPiS1_,"",@"SHT_CUDA_INFO"
	.sectionflags	@""
	.align	4


	//----- nvinfo : EIATTR_CUDA_API_VERSION
	.align		4
        /*0000*/ 	.byte	0x04, 0x37
        /*0002*/ 	.short	(.L_70 - .L_69)
.L_69:
        /*0004*/ 	.word	0x00000082


	//----- nvinfo : EIATTR_KPARAM_INFO
	.align		4
.L_70:
        /*0008*/ 	.byte	0x04, 0x17
        /*000a*/ 	.short	(.L_72 - .L_71)
.L_71:
        /*000c*/ 	.word	0x00000000
        /*0010*/ 	.short	0x0003
        /*0012*/ 	.short	0x0018
        /*0014*/ 	.byte	0x00, 0xf5, 0x21, 0x00


	//----- nvinfo : EIATTR_KPARAM_INFO
	.align		4
.L_72:
        /*0018*/ 	.byte	0x04, 0x17
        /*001a*/ 	.short	(.L_74 - .L_73)
.L_73:
        /*001c*/ 	.word	0x00000000
        /*0020*/ 	.short	0x0002
        /*0022*/ 	.short	0x0010
        /*0024*/ 	.byte	0x00, 0xf5, 0x21, 0x00


	//----- nvinfo : EIATTR_KPARAM_INFO
	.align		4
.L_74:
        /*0028*/ 	.byte	0x04, 0x17
        /*002a*/ 	.short	(.L_76 - .L_75)
.L_75:
        /*002c*/ 	.word	0x00000000
        /*0030*/ 	.short	0x0001
        /*0032*/ 	.short	0x0008
        /*0034*/ 	.byte	0x00, 0xf5, 0x21, 0x00


	//----- nvinfo : EIATTR_KPARAM_INFO
	.align		4
.L_76:
        /*0038*/ 	.byte	0x04, 0x17
        /*003a*/ 	.short	(.L_78 - .L_77)
.L_77:
        /*003c*/ 	.word	0x00000000
        /*0040*/ 	.short	0x0000
        /*0042*/ 	.short	0x0000
        /*0044*/ 	.byte	0x00, 0xf0, 0x11, 0x00


	//----- nvinfo : EIATTR_SPARSE_MMA_MASK
	.align		4
.L_78:
        /*0048*/ 	.byte	0x03, 0x50
        /*004a*/ 	.short	0x0000


	//----- nvinfo : EIATTR_MAXREG_COUNT
	.align		4
        /*004c*/ 	.byte	0x03, 0x1b
        /*004e*/ 	.short	0x00ff


	//----- nvinfo : EIATTR_MERCURY_ISA_VERSION
	.align		4
        /*0050*/ 	.byte	0x03, 0x5f
        /*0052*/ 	.short	0x0101


	//----- nvinfo : EIATTR_VRC_CTA_INIT_COUNT
	.align		4
        /*0054*/ 	.byte	0x02, 0x4a
	.zero		1
	.zero		1


	//----- nvinfo : EIATTR_EXIT_INSTR_OFFSETS
	.align		4
        /*0058*/ 	.byte	0x04, 0x1c
        /*005a*/ 	.short	(.L_80 - .L_79)


	//   ....[0]....
.L_79:
        /*005c*/ 	.word	0x00000070


	//   ....[1]....
        /*0060*/ 	.word	0x00000170


	//   ....[2]....
        /*0064*/ 	.word	0x000001b0


	//----- nvinfo : EIATTR_CBANK_PARAM_SIZE
	.align		4
.L_80:
        /*0068*/ 	.byte	0x03, 0x19
        /*006a*/ 	.short	0x0020


	//----- nvinfo : EIATTR_PARAM_CBANK
	.align		4
        /*006c*/ 	.byte	0x04, 0x0a
        /*006e*/ 	.short	(.L_82 - .L_81)
	.align		4
.L_81:
        /*0070*/ 	.word	index@(.nv.constant0._Z26compute_cube_start_and_endiPKiPiS1_)
        /*0074*/ 	.short	0x0380
        /*0076*/ 	.short	0x0020


	//----- nvinfo : EIATTR_SW_WAR
	.align		4
.L_82:
        /*0078*/ 	.byte	0x04, 0x36
        /*007a*/ 	.short	(.L_84 - .L_83)
.L_83:
        /*007c*/ 	.word	0x00000008
.L_84:


//--------------------- .nv.info._Z24reset_cube_start_and_endPiS_ --------------------------
	.section	.nv.info._Z24reset_cube_start_and_endPiS_,"",@"SHT_CUDA_INFO"
	.sectionflags	@""
	.align	4


	//----- nvinfo : EIATTR_CUDA_API_VERSION
	.align		4
        /*0000*/ 	.byte	0x04, 0x37
        /*0002*/ 	.short	(.L_86 - .L_85)
.L_85:
        /*0004*/ 	.word	0x00000082


	//----- nvinfo : EIATTR_KPARAM_INFO
	.align		4
.L_86:
        /*0008*/ 	.byte	0x04, 0x17
        /*000a*/ 	.short	(.L_88 - .L_87)
.L_87:
        /*000c*/ 	.word	0x00000000
        /*0010*/ 	.short	0x0001
        /*0012*/ 	.short	0x0008
        /*0014*/ 	.byte	0x00, 0xf5, 0x21, 0x00


	//----- nvinfo : EIATTR_KPARAM_INFO
	.align		4
.L_88:
        /*0018*/ 	.byte	0x04, 0x17
        /*001a*/ 	.short	(.L_90 - .L_89)
.L_89:
        /*001c*/ 	.word	0x00000000
        /*0020*/ 	.short	0x0000
        /*0022*/ 	.short	0x0000
        /*0024*/ 	.byte	0x00, 0xf5, 0x21, 0x00


	//----- nvinfo : EIATTR_SPARSE_MMA_MASK
	.align		4
.L_90:
        /*0028*/ 	.byte	0x03, 0x50
        /*002a*/ 	.short	0x0000


	//----- nvinfo : EIATTR_MAXREG_COUNT
	.align		4
        /*002c*/ 	.byte	0x03, 0x1b
        /*002e*/ 	.short	0x00ff


	//----- nvinfo : EIATTR_MERCURY_ISA_VERSION
	.align		4
        /*0030*/ 	.byte	0x03, 0x5f
        /*0032*/ 	.short	0x0101


	//----- nvinfo : EIATTR_VRC_CTA_INIT_COUNT
	.align		4
        /*0034*/ 	.byte	0x02, 0x4a
	.zero		1
	.zero		1


	//----- nvinfo : EIATTR_EXIT_INSTR_OFFSETS
	.align		4
        /*0038*/ 	.byte	0x04, 0x1c
        /*003a*/ 	.short	(.L_92 - .L_91)


	//   ....[0]....
.L_91:
        /*003c*/ 	.word	0x00000060


	//   ....[1]....
        /*0040*/ 	.word	0x00000100


	//----- nvinfo : EIATTR_CBANK_PARAM_SIZE
	.align		4
.L_92:
        /*0044*/ 	.byte	0x03, 0x19
        /*0046*/ 	.short	0x0010


	//----- nvinfo : EIATTR_PARAM_CBANK
	.align		4
        /*0048*/ 	.byte	0x04, 0x0a
        /*004a*/ 	.short	(.L_94 - .L_93)
	.align		4
.L_93:
        /*004c*/ 	.word	index@(.nv.constant0._Z24reset_cube_start_and_endPiS_)
        /*0050*/ 	.short	0x0380
        /*0052*/ 	.short	0x0010


	//----- nvinfo : EIATTR_SW_WAR
	.align		4
.L_94:
        /*0054*/ 	.byte	0x04, 0x36
        /*0056*/ 	.short	(.L_96 - .L_95)
.L_95:
        /*0058*/ 	.word	0x00000008
.L_96:


//--------------------- .nv.callgraph             --------------------------
	.section	.nv.callgraph,"",@"SHT_CUDA_CALLGRAPH"
	.align	4
	.sectionentsize	8
	.align		4
        /*0000*/ 	.word	0x00000000
	.align		4
        /*0004*/ 	.word	0xffffffff
	.align		4
        /*0008*/ 	.word	0x00000000
	.align		4
        /*000c*/ 	.word	0xfffffffe
	.align		4
        /*0010*/ 	.word	0x00000000
	.align		4
        /*0014*/ 	.word	0xfffffffd
	.align		4
        /*0018*/ 	.word	0x00000000
	.align		4
        /*001c*/ 	.word	0xfffffffc


//--------------------- .nv.constant4             --------------------------
	.section	.nv.constant4,"a",@progbits
	.align	8
	.align		8
.nv.constant4:
        /*0000*/ 	.dword	_ZN34_INTERNAL_b8085b93_4_k_cu_a1b2fddf4cuda3std3__45__cpo5beginE
	.align		8
        /*0008*/ 	.dword	_ZN34_INTERNAL_b8085b93_4_k_cu_a1b2fddf4cuda3std3__45__cpo3endE
	.align		8
        /*0010*/ 	.dword	_ZN34_INTERNAL_b8085b93_4_k_cu_a1b2fddf4cuda3std3__45__cpo6cbeginE
	.align		8
        /*0018*/ 	.dword	_ZN34_INTERNAL_b8085b93_4_k_cu_a1b2fddf4cuda3std3__45__cpo4cendE
	.align		8
        /*0020*/ 	.dword	_ZN34_INTERNAL_b8085b93_4_k_cu_a1b2fddf4cuda3std3__45__cpo6rbeginE
	.align		8
        /*0028*/ 	.dword	_ZN34_INTERNAL_b8085b93_4_k_cu_a1b2fddf4cuda3std3__45__cpo4rendE
	.align		8
        /*0030*/ 	.dword	_ZN34_INTERNAL_b8085b93_4_k_cu_a1b2fddf4cuda3std3__45__cpo7crbeginE
	.align		8
        /*0038*/ 	.dword	_ZN34_INTERNAL_b8085b93_4_k_cu_a1b2fddf4cuda3std3__45__cpo5crendE
	.align		8
        /*0040*/ 	.dword	_ZN34_INTERNAL_b8085b93_4_k_cu_a1b2fddf4cuda3std3__436_GLOBAL__N__b8085b93_4_k_cu_a1b2fddf6ignoreE
	.align		8
        /*0048*/ 	.dword	_ZN34_INTERNAL_b8085b93_4_k_cu_a1b2fddf4cuda3std3__419piecewise_constructE
	.align		8
        /*0050*/ 	.dword	_ZN34_INTERNAL_b8085b93_4_k_cu_a1b2fddf4cuda3std3__48in_placeE
	.align		8
        /*0058*/ 	.dword	_ZN34_INTERNAL_b8085b93_4_k_cu_a1b2fddf4cuda3std3__420unreachable_sentinelE
	.align		8
        /*0060*/ 	.dword	_ZN34_INTERNAL_b8085b93_4_k_cu_a1b2fddf4cuda3std3__47nulloptE
	.align		8
        /*0068*/ 	.dword	_ZN34_INTERNAL_b8085b93_4_k_cu_a1b2fddf4cuda3std3__48unexpectE
	.align		8
        /*0070*/ 	.dword	_ZN34_INTERNAL_b8085b93_4_k_cu_a1b2fddf4cuda3std6ranges3__45__cpo4swapE
	.align		8
        /*0078*/ 	.dword	_ZN34_INTERNAL_b8085b93_4_k_cu_a1b2fddf4cuda3std6ranges3__45__cpo9iter_moveE
	.align		8
        /*0080*/ 	.dword	_ZN34_INTERNAL_b8085b93_4_k_cu_a1b2fddf4cuda3std6ranges3__45__cpo5beginE
	.align		8
        /*0088*/ 	.dword	_ZN34_INTERNAL_b8085b93_4_k_cu_a1b2fddf4cuda3std6ranges3__45__cpo3endE
	.align		8
        /*0090*/ 	.dword	_ZN34_INTERNAL_b8085b93_4_k_cu_a1b2fddf4cuda3std6ranges3__45__cpo6cbeginE
	.align		8
        /*0098*/ 	.dword	_ZN34_INTERNAL_b8085b93_4_k_cu_a1b2fddf4cuda3std6ranges3__45__cpo4cendE
	.align		8
        /*00a0*/ 	.dword	_ZN34_INTERNAL_b8085b93_4_k_cu_a1b2fddf4cuda3std6ranges3__45__cpo7advanceE
	.align		8
        /*00a8*/ 	.dword	_ZN34_INTERNAL_b8085b93_4_k_cu_a1b2fddf4cuda3std6ranges3__45__cpo9iter_swapE
	.align		8
        /*00b0*/ 	.dword	_ZN34_INTERNAL_b8085b93_4_k_cu_a1b2fddf4cuda3std6ranges3__45__cpo4nextE
	.align		8
        /*00b8*/ 	.dword	_ZN34_INTERNAL_b8085b93_4_k_cu_a1b2fddf4cuda3std6ranges3__45__cpo4prevE
	.align		8
        /*00c0*/ 	.dword	_ZN34_INTERNAL_b8085b93_4_k_cu_a1b2fddf4cuda3std6ranges3__45__cpo4dataE
	.align		8
        /*00c8*/ 	.dword	_ZN34_INTERNAL_b8085b93_4_k_cu_a1b2fddf4cuda3std6ranges3__45__cpo5cdataE
	.align		8
        /*00d0*/ 	.dword	_ZN34_INTERNAL_b8085b93_4_k_cu_a1b2fddf4cuda3std6ranges3__45__cpo4sizeE
	.align		8
        /*00d8*/ 	.dword	_ZN34_INTERNAL_b8085b93_4_k_cu_a1b2fddf4cuda3std6ranges3__45__cpo5ssizeE
	.align		8
        /*00e0*/ 	.dword	_ZN34_INTERNAL_b8085b93_4_k_cu_a1b2fddf4cuda3std6ranges3__45__cpo8distanceE
	.align		8
        /*00e8*/ 	.dword	_ZN34_INTERNAL_b8085b93_4_k_cu_a1b2fddf6thrust24THRUST_300001_SM_1000_NS8cuda_cub3parE
	.align		8
        /*00f0*/ 	.dword	_ZN34_INTERNAL_b8085b93_4_k_cu_a1b2fddf6thrust24THRUST_300001_SM_1000_NS8cuda_cub10par_nosyncE
	.align		8
        /*00f8*/ 	.dword	_ZN34_INTERNAL_b8085b93_4_k_cu_a1b2fddf6thrust24THRUST_300001_SM_1000_NS6system6detail10sequential3seqE
	.align		8
        /*0100*/ 	.dword	_ZN34_INTERNAL_b8085b93_4_k_cu_a1b2fddf6thrust24THRUST_300001_SM_1000_NS6system3cpp3parE
	.align		8
        /*0108*/ 	.dword	_ZN34_INTERNAL_b8085b93_4_k_cu_a1b2fddf6thrust24THRUST_300001_SM_1000_NS12placeholders2_1E
	.align		8
        /*0110*/ 	.dword	_ZN34_INTERNAL_b8085b93_4_k_cu_a1b2fddf6thrust24THRUST_300001_SM_1000_NS12placeholders2_2E
	.align		8
        /*0118*/ 	.dword	_ZN34_INTERNAL_b8085b93_4_k_cu_a1b2fddf6thrust24THRUST_300001_SM_1000_NS12placeholders2_3E
	.align		8
        /*0120*/ 	.dword	_ZN34_INTERNAL_b8085b93_4_k_cu_a1b2fddf6thrust24THRUST_300001_SM_1000_NS12placeholders2_4E
	.align		8
        /*0128*/ 	.dword	_ZN34_INTERNAL_b8085b93_4_k_cu_a1b2fddf6thrust24THRUST_300001_SM_1000_NS12placeholders2_5E
	.align		8
        /*0130*/ 	.dword	_ZN34_INTERNAL_b8085b93_4_k_cu_a1b2fddf6thrust24THRUST_300001_SM_1000_NS12placeholders2_6E
	.align		8
        /*0138*/ 	.dword	_ZN34_INTERNAL_b8085b93_4_k_cu_a1b2fddf6thrust24THRUST_300001_SM_1000_NS12placeholders2_7E
	.align		8
        /*0140*/ 	.dword	_ZN34_INTERNAL_b8085b93_4_k_cu_a1b2fddf6thrust24THRUST_300001_SM_1000_NS12placeholders2_8E
	.align		8
        /*0148*/ 	.dword	_ZN34_INTERNAL_b8085b93_4_k_cu_a1b2fddf6thrust24THRUST_300001_SM_1000_NS12placeholders2_9E
	.align		8
        /*0150*/ 	.dword	_ZN34_INTERNAL_b8085b93_4_k_cu_a1b2fddf6thrust24THRUST_300001_SM_1000_NS12placeholders3_10E
	.align		8
        /*0158*/ 	.dword	_ZN34_INTERNAL_b8085b93_4_k_cu_a1b2fddf6thrust24THRUST_300001_SM_1000_NS3seqE
	.align		8
        /*0160*/ 	.dword	_ZN34_INTERNAL_b8085b93_4_k_cu_a1b2fddf6thrust24THRUST_300001_SM_1000_NS6deviceE


//--------------------- .text._ZN3cub18CUB_300001_SM_10006detail11EmptyKernelIvEEvv --------------------------
	.section	.text._ZN3cub18CUB_300001_SM_10006detail11EmptyKernelIvEEvv,"ax",@progbits
	.align	128
        .global         _ZN3cub18CUB_300001_SM_10006detail11EmptyKernelIvEEvv
        .type           _ZN3cub18CUB_300001_SM_10006detail11EmptyKernelIvEEvv,@function
        .size           _ZN3cub18CUB_300001_SM_10006detail11EmptyKernelIvEEvv,(.L_x_3 - _ZN3cub18CUB_300001_SM_10006detail11EmptyKernelIvEEvv)
        .other          _ZN3cub18CUB_300001_SM_10006detail11EmptyKernelIvEEvv,@"STO_CUDA_ENTRY STV_DEFAULT"
_ZN3cub18CUB_300001_SM_10006detail11EmptyKernelIvEEvv:
.text._ZN3cub18CUB_300001_SM_10006detail11EmptyKernelIvEEvv:
[----:B------:R-:W-:Y:S01]  /*0000*/  LDC R1, c[0x0][0x37c] ;  /* 0x0000df00ff017b82 */ /* 0x000fe20000000800 */
[----:B------:R-:W-:Y:S05]  /*0010*/  EXIT ;  /* 0x000000000000794d */ /* 0x000fea0003800000 */
.L_x_0:
[----:B------:R-:W-:-:S00]  /*0020*/  BRA `(.L_x_0) ;  /* 0xfffffffc00fc7947 */ /* 0x000fc0000383ffff */
[----:B------:R-:W-:-:S00]  /*0030*/  NOP ;  /* 0x0000000000007918 */ /* 0x000fc00000000000 */
        /* <DEDUP_REMOVED lines=12> */
.L_x_3:


//--------------------- .text._Z26compute_cube_start_and_endiPKiPiS1_ --------------------------
	.section	.text._Z26compute_cube_start_and_endiPKiPiS1_,"ax",@progbits
	.align	128
        .global         _Z26compute_cube_start_and_endiPKiPiS1_
        .type           _Z26compute_cube_start_and_endiPKiPiS1_,@function
        .size           _Z26compute_cube_start_and_endiPKiPiS1_,(.L_x_4 - _Z26compute_cube_start_and_endiPKiPiS1_)
        .other          _Z26compute_cube_start_and_endiPKiPiS1_,@"STO_CUDA_ENTRY STV_DEFAULT"
_Z26compute_cube_start_and_endiPKiPiS1_:
.text._Z26compute_cube_start_and_endiPKiPiS1_:
[----:B------:R-:W-:Y:S01]  /*0000*/  LDC R1, c[0x0][0x37c] ;  /* 0x0000df00ff017b82 */ /* 0x000fe20000000800 */
[----:B------:R-:W0:Y:S07]  /*0010*/  S2R R0, SR_TID.X ;  /* 0x0000000000007919 */ /* 0x000e2e0000002100 */
[----:B------:R-:W0:Y:S01]  /*0020*/  S2UR UR4, SR_CTAID.X ;  /* 0x00000000000479c3 */ /* 0x000e220000002500 */
[----:B------:R-:W1:Y:S07]  /*0030*/  LDCU UR5, c[0x0][0x380] ;  /* 0x00007000ff0577ac */ /* 0x000e6e0008000800 */
[----:B------:R-:W0:Y:S02]  /*0040*/  LDC R9, c[0x0][0x360] ;  /* 0x0000d800ff097b82 */ /* 0x000e240000000800 */
[----:B0-----:R-:W-:-:S05]  /*0050*/  IMAD R9, R9, UR4, R0 ;  /* 0x0000000409097c24 */ /* 0x001fca000f8e0200 */
[----:B-1----:R-:W-:-:S13]  /*0060*/  ISETP.GE.AND P0, PT, R9, UR5, PT ;  /* 0x0000000509007c0c */ /* 0x002fda000bf06270 */
[----:B------:R-:W-:Y:S05]  /*0070*/  @P0 EXIT ;  /* 0x000000000000094d */ /* 0x000fea0003800000 */
[----:B------:R-:W0:Y:S01]  /*0080*/  LDC.64 R4, c[0x0][0x388] ;  /* 0x0000e200ff047b82 */ /* 0x000e220000000a00 */
[----:B------:R-:W-:Y:S01]  /*0090*/  ISETP.GE.AND P0, PT, R9, 0x1, PT ;  /* 0x000000010900780c */ /* 0x000fe20003f06270 */
[----:B------:R-:W1:Y:S01]  /*00a0*/  LDCU.64 UR4, c[0x0][0x358] ;  /* 0x00006b00ff0477ac */ /* 0x000e620008000a00 */
[----:B------:R-:W-:-:S11]  /*00b0*/  MOV R0, 0xffffffff ;  /* 0xffffffff00007802 */ /* 0x000fd60000000f00 */
[C---:B------:R-:W-:Y:S01]  /*00c0*/  @P0 IADD3 R7, PT, PT, R9.reuse, -0x1, RZ ;  /* 0xffffffff09070810 */ /* 0x040fe20007ffe0ff */
[----:B0-----:R-:W-:-:S04]  /*00d0*/  IMAD.WIDE R2, R9, 0x4, R4 ;  /* 0x0000000409027825 */ /* 0x001fc800078e0204 */
[----:B------:R-:W-:Y:S01]  /*00e0*/  @P0 IMAD.WIDE.U32 R4, R7, 0x4, R4 ;  /* 0x0000000407040825 */ /* 0x000fe200078e0004 */
[----:B-1----:R-:W2:Y:S04]  /*00f0*/  LDG.E.CONSTANT R11, desc[UR4][R2.64] ;  /* 0x00000004020b7981 */ /* 0x002ea8000c1e9900 */
[----:B------:R-:W2:Y:S04]  /*0100*/  @P0 LDG.E.CONSTANT R0, desc[UR4][R4.64] ;  /* 0x0000000404000981 */ /* 0x000ea8000c1e9900 */
[----:B------:R-:W3:Y:S01]  /*0110*/  LDG.E.CONSTANT R8, desc[UR4][R2.64+0x4] ;  /* 0x0000040402087981 */ /* 0x000ee2000c1e9900 */
[----:B--2---:R-:W-:-:S02]  /*0120*/  ISETP.NE.AND P0, PT, R11, R0, PT ;  /* 0x000000000b00720c */ /* 0x004fc40003f05270 */
[----:B---3--:R-:W-:-:S11]  /*0130*/  ISETP.NE.AND P1, PT, R11, R8, PT ;  /* 0x000000080b00720c */ /* 0x008fd60003f25270 */
[----:B------:R-:W0:Y:S02]  /*0140*/  @P0 LDC.64 R6, c[0x0][0x390] ;  /* 0x0000e400ff060b82 */ /* 0x000e240000000a00 */
[----:B0-----:R-:W-:-:S05]  /*0150*/  @P0 IMAD.WIDE R6, R11, 0x4, R6 ;  /* 0x000000040b060825 */ /* 0x001fca00078e0206 */
[----:B------:R0:W-:Y:S01]  /*0160*/  @P0 STG.E desc[UR4][R6.64], R9 ;  /* 0x0000000906000986 */ /* 0x0001e2000c101904 */
[----:B------:R-:W-:Y:S05]  /*0170*/  @!P1 EXIT ;  /* 0x000000000000994d */ /* 0x000fea0003800000 */
[----:B------:R-:W1:Y:S02]  /*0180*/  LDC.64 R2, c[0x0][0x398] ;  /* 0x0000e600ff027b82 */ /* 0x000e640000000a00 */
[----:B-1----:R-:W-:-:S05]  /*0190*/  IMAD.WIDE R2, R11, 0x4, R2 ;  /* 0x000000040b027825 */ /* 0x002fca00078e0202 */
[----:B------:R-:W-:Y:S01]  /*01a0*/  STG.E desc[UR4][R2.64], R9 ;  /* 0x0000000902007986 */ /* 0x000fe2000c101904 */
[----:B------:R-:W-:Y:S05]  /*01b0*/  EXIT ;  /* 0x000000000000794d */ /* 0x000fea0003800000 */
.L_x_1:
        /* <DEDUP_REMOVED lines=12> */
.L_x_4:


//--------------------- .text._Z24reset_cube_start_and_endPiS_ --------------------------
	.section	.text._Z24reset_cube_start_and_endPiS_,"ax",@progbits
	.align	128
        .global         _Z24reset_cube_start_and_endPiS_
        .type           _Z24reset_cube_start_and_endPiS_,@function
        .size           _Z24reset_cube_start_and_endPiS_,(.L_x_5 - _Z24reset_cube_start_and_endPiS_)
        .other          _Z24reset_cube_start_and_endPiS_,@"STO_CUDA_ENTRY STV_DEFAULT"
_Z24reset_cube_start_and_endPiS_:
.text._Z24reset_cube_start_and_endPiS_:
[----:B------:R-:W-:Y:S01]  /*0000*/  LDC R1, c[0x0][0x37c] ;  /* 0x0000df00ff017b82 */ /* 0x000fe20000000800 */
[----:B------:R-:W0:Y:S07]  /*0010*/  S2R R0, SR_TID.X ;  /* 0x0000000000007919 */ /* 0x000e2e0000002100 */
[----:B------:R-:W0:Y:S08]  /*0020*/  S2UR UR4, SR_CTAID.X ;  /* 0x00000000000479c3 */ /* 0x000e300000002500 */
[----:B------:R-:W0:Y:S02]  /*0030*/  LDC R7, c[0x0][0x360] ;  /* 0x0000d800ff077b82 */ /* 0x000e240000000800 */
[----:B0-----:R-:W-:-:S05]  /*0040*/  IMAD R7, R7, UR4, R0 ;  /* 0x0000000407077c24 */ /* 0x001fca000f8e0200 */
[----:B------:R-:W-:-:S13]  /*0050*/  ISETP.GT.AND P0, PT, R7, 0x1e847, PT ;  /* 0x0001e8470700780c */ /* 0x000fda0003f04270 */
[----:B------:R-:W-:Y:S05]  /*0060*/  @P0 EXIT ;  /* 0x000000000000094d */ /* 0x000fea0003800000 */
[----:B------:R-:W0:Y:S01]  /*0070*/  LDC.64 R2, c[0x0][0x380] ;  /* 0x0000e000ff027b82 */ /* 0x000e220000000a00 */
[----:B------:R-:W1:Y:S01]  /*0080*/  LDCU.64 UR4, c[0x0][0x358] ;  /* 0x00006b00ff0477ac */ /* 0x000e620008000a00 */
[----:B------:R-:W-:-:S06]  /*0090*/  MOV R9, 0xfffffffe ;  /* 0xfffffffe00097802 */ /* 0x000fcc0000000f00 */
[----:B------:R-:W2:Y:S01]  /*00a0*/  LDC.64 R4, c[0x0][0x388] ;  /* 0x0000e200ff047b82 */ /* 0x000ea20000000a00 */
[----:B0-----:R-:W-:-:S04]  /*00b0*/  IMAD.WIDE R2, R7, 0x4, R2 ;  /* 0x0000000407027825 */ /* 0x001fc800078e0202 */
[----:B--2---:R-:W-:Y:S01]  /*00c0*/  IMAD.WIDE R4, R7, 0x4, R4 ;  /* 0x0000000407047825 */ /* 0x004fe200078e0204 */
[----:B------:R-:W-:-:S05]  /*00d0*/  MOV R7, 0xffffffff ;  /* 0xffffffff00077802 */ /* 0x000fca0000000f00 */
[----:B-1----:R-:W-:Y:S04]  /*00e0*/  STG.E desc[UR4][R2.64], R7 ;  /* 0x0000000702007986 */ /* 0x002fe8000c101904 */
[----:B------:R-:W-:Y:S01]  /*00f0*/  STG.E desc[UR4][R4.64], R9 ;  /* 0x0000000904007986 */ /* 0x000fe2000c101904 */
[----:B------:R-:W-:Y:S05]  /*0100*/  EXIT ;  /* 0x000000000000794d */ /* 0x000fea0003800000 */
.L_x_2:
        /* <DEDUP_REMOVED lines=15> */
.L_x_5:


//--------------------- .nv.shared.reserved.0     --------------------------
	.section	.nv.shared.reserved.0,"aw",@nobits
	.weak		__nv_reservedSMEM_offset_0_alias
	.size		__nv_reservedSMEM_offset_0_alias, 0, 64
	.other		__nv_reservedSMEM_offset_0_alias,@"STO_CUDA_RESERVED_SHARED STV_DEFAULT"
__nv_reservedSMEM_offset_0_alias:
	.zero		0
	.zero		64


//--------------------- .nv.global                --------------------------
	.section	.nv.global,"aw",@nobits
.nv.global:
	.type		_ZN34_INTERNAL_b8085b93_4_k_cu_a1b2fddf6thrust24THRUST_300001_SM_1000_NS12placeholders2_8E,@object
	.size		_ZN34_INTERNAL_b8085b93_4_k_cu_a1b2fddf6thrust24THRUST_300001_SM_1000_NS12placeholders2_8E,(_ZN34_INTERNAL_b8085b93_4_k_cu_a1b2fddf4cuda3std3__436_GLOBAL__N__b8085b93_4_k_cu_a1b2fddf6ignoreE - _ZN34_INTERNAL_b8085b93_4_k_cu_a1b2fddf6thrust24THRUST_300001_SM_1000_NS12placeholders2_8E)
_ZN34_INTERNAL_b8085b93_4_k_cu_a1b2fddf6thrust24THRUST_300001_SM_1000_NS12placeholders2_8E:
	.zero		1
	.type		_ZN34_INTERNAL_b8085b93_4_k_cu_a1b2fddf4cuda3std3__436_GLOBAL__N__b8085b93_4_k_cu_a1b2fddf6ignoreE,@object
	.size		_ZN34_INTERNAL_b8085b93_4_k_cu_a1b2fddf4cuda3std3__436_GLOBAL__N__b8085b93_4_k_cu_a1b2fddf6ignoreE,(_ZN34_INTERNAL_b8085b93_4_k_cu_a1b2fddf4cuda3std6ranges3__45__cpo4dataE - _ZN34_INTERNAL_b8085b93_4_k_cu_a1b2fddf4cuda3std3__436_GLOBAL__N__b8085b93_4_k_cu_a1b2fddf6ignoreE)
_ZN34_INTERNAL_b8085b93_4_k_cu_a1b2fddf4cuda3std3__436_GLOBAL__N__b8085b93_4_k_cu_a1b2fddf6ignoreE:
	.zero		1
	.type		_ZN34_INTERNAL_b8085b93_4_k_cu_a1b2fddf4cuda3std6ranges3__45__cpo4dataE,@object
	.size		_ZN34_INTERNAL_b8085b93_4_k_cu_a1b2fddf4cuda3std6ranges3__45__cpo4dataE,(_ZN34_INTERNAL_b8085b93_4_k_cu_a1b2fddf6thrust24THRUST_300001_SM_1000_NS6system3cpp3parE - _ZN34_INTERNAL_b8085b93_4_k_cu_a1b2fddf4cuda3std6ranges3__45__cpo4dataE)
_ZN34_INTERNAL_b8085b93_4_k_cu_a1b2fddf4cuda3std6ranges3__45__cpo4dataE:
	.zero		1
	.type		_ZN34_INTERNAL_b8085b93_4_k_cu_a1b2fddf6thrust24THRUST_300001_SM_1000_NS6system3cpp3parE,@object
	.size		_ZN34_INTERNAL_b8085b93_4_k_cu_a1b2fddf6thrust24THRUST_300001_SM_1000_NS6system3cpp3parE,(_ZN34_INTERNAL_b8085b93_4_k_cu_a1b2fddf4cuda3std3__45__cpo5beginE - _ZN34_INTERNAL_b8085b93_4_k_cu_a1b2fddf6thrust24THRUST_300001_SM_1000_NS6system3cpp3parE)
_ZN34_INTERNAL_b8085b93_4_k_cu_a1b2fddf6thrust24THRUST_300001_SM_1000_NS6system3cpp3parE:
	.zero		1
	.type		_ZN34_INTERNAL_b8085b93_4_k_cu_a1b2fddf4cuda3std3__45__cpo5beginE,@object
	.size		_ZN34_INTERNAL_b8085b93_4_k_cu_a1b2fddf4cuda3std3__45__cpo5beginE,(_ZN34_INTERNAL_b8085b93_4_k_cu_a1b2fddf4cuda3std6ranges3__45__cpo5beginE - _ZN34_INTERNAL_b8085b93_4_k_cu_a1b2fddf4cuda3std3__45__cpo5beginE)
_ZN34_INTERNAL_b8085b93_4_k_cu_a1b2fddf4cuda3std3__45__cpo5beginE:
	.zero		1
	.type		_ZN34_INTERNAL_b8085b93_4_k_cu_a1b2fddf4cuda3std6ranges3__45__cpo5beginE,@object
	.size		_ZN34_INTERNAL_b8085b93_4_k_cu_a1b2fddf4cuda3std6ranges3__45__cpo5beginE,(_ZN34_INTERNAL_b8085b93_4_k_cu_a1b2fddf6thrust24THRUST_300001_SM_1000_NS6deviceE - _ZN34_INTERNAL_b8085b93_4_k_cu_a1b2fddf4cuda3std6ranges3__45__cpo5beginE)
_ZN34_INTERNAL_b8085b93_4_k_cu_a1b2fddf4cuda3std6ranges3__45__cpo5beginE:
	.zero		1
	.type		_ZN34_INTERNAL_b8085b93_4_k_cu_a1b2fddf6thrust24THRUST_300001_SM_1000_NS6deviceE,@object
	.size		_ZN34_INTERNAL_b8085b93_4_k_cu_a1b2fddf6thrust24THRUST_300001_SM_1000_NS6deviceE,(_ZN34_INTERNAL_b8085b93_4_k_cu_a1b2fddf4cuda3std3__47nulloptE - _ZN34_INTERNAL_b8085b93_4_k_cu_a1b2fddf6thrust24THRUST_300001_SM_1000_NS6deviceE)
_ZN34_INTERNAL_b8085b93_4_k_cu_a1b2fddf6thrust24THRUST_300001_SM_1000_NS6deviceE:
	.zero		1
	.type		_ZN34_INTERNAL_b8085b93_4_k_cu_a1b2fddf4cuda3std3__47nulloptE,@object
	.size		_ZN34_INTERNAL_b8085b93_4_k_cu_a1b2fddf4cuda3std3__47nulloptE,(_ZN34_INTERNAL_b8085b93_4_k_cu_a1b2fddf4cuda3std6ranges3__45__cpo8distanceE - _ZN34_INTERNAL_b8085b93_4_k_cu_a1b2fddf4cuda3std3__47nulloptE)
_ZN34_INTERNAL_b8085b93_4_k_cu_a1b2fddf4cuda3std3__47nulloptE:
	.zero		1
	.type		_ZN34_INTERNAL_b8085b93_4_k_cu_a1b2fddf4cuda3std6ranges3__45__cpo8distanceE,@object
	.size		_ZN34_INTERNAL_b8085b93_4_k_cu_a1b2fddf4cuda3std6ranges3__45__cpo8distanceE,(_ZN34_INTERNAL_b8085b93_4_k_cu_a1b2fddf6thrust24THRUST_300001_SM_1000_NS12placeholders2_4E - _ZN34_INTERNAL_b8085b93_4_k_cu_a1b2fddf4cuda3std6ranges3__45__cpo8distanceE)
_ZN34_INTERNAL_b8085b93_4_k_cu_a1b2fddf4cuda3std6ranges3__45__cpo8distanceE:
	.zero		1
	.type		_ZN34_INTERNAL_b8085b93_4_k_cu_a1b2fddf6thrust24THRUST_300001_SM_1000_NS12placeholders2_4E,@object
	.size		_ZN34_INTERNAL_b8085b93_4_k_cu_a1b2fddf6thrust24THRUST_300001_SM_1000_NS12placeholders2_4E,(_ZN34_INTERNAL_b8085b93_4_k_cu_a1b2fddf4cuda3std3__45__cpo6rbeginE - _ZN34_INTERNAL_b8085b93_4_k_cu_a1b2fddf6thrust24THRUST_300001_SM_1000_NS12placeholders2_4E)
_ZN34_INTERNAL_b8085b93_4_k_cu_a1b2fddf6thrust24THRUST_300001_SM_1000_NS12placeholders2_4E:
	.zero		1
	.type		_ZN34_INTERNAL_b8085b93_4_k_cu_a1b2fddf4cuda3std3__45__cpo6rbeginE,@object
	.size		_ZN34_INTERNAL_b8085b93_4_k_cu_a1b2fddf4cuda3std3__45__cpo6rbeginE,(_ZN34_INTERNAL_b8085b93_4_k_cu_a1b2fddf4cuda3std6ranges3__45__cpo7advanceE - _ZN34_INTERNAL_b8085b93_4_k_cu_a1b2fddf4cuda3std3__45__cpo6rbeginE)
_ZN34_INTERNAL_b8085b93_4_k_cu_a1b2fddf4cuda3std3__45__cpo6rbeginE:
	.zero		1
	.type		_ZN34_INTERNAL_b8085b93_4_k_cu_a1b2fddf4cuda3std6ranges3__45__cpo7advanceE,@object
	.size		_ZN34_INTERNAL_b8085b93_4_k_cu_a1b2fddf4cuda3std6ranges3__45__cpo7advanceE,(_ZN34_INTERNAL_b8085b93_4_k_cu_a1b2fddf6thrust24THRUST_300001_SM_1000_NS12placeholders3_10E - _ZN34_INTERNAL_b8085b93_4_k_cu_a1b2fddf4cuda3std6ranges3__45__cpo7advanceE)
_ZN34_INTERNAL_b8085b93_4_k_cu_a1b2fddf4cuda3std6ranges3__45__cpo7advanceE:
	.zero		1
	.type		_ZN34_INTERNAL_b8085b93_4_k_cu_a1b2fddf6thrust24THRUST_300001_SM_1000_NS12placeholders3_10E,@object
	.size		_ZN34_INTERNAL_b8085b93_4_k_cu_a1b2fddf6thrust24THRUST_300001_SM_1000_NS12placeholders3_10E,(_ZN34_INTERNAL_b8085b93_4_k_cu_a1b2fddf4cuda3std3__48in_placeE - _ZN34_INTERNAL_b8085b93_4_k_cu_a1b2fddf6thrust24THRUST_300001_SM_1000_NS12placeholders3_10E)
_ZN34_INTERNAL_b8085b93_4_k_cu_a1b2fddf6thrust24THRUST_300001_SM_1000_NS12placeholders3_10E:
	.zero		1
	.type		_ZN34_INTERNAL_b8085b93_4_k_cu_a1b2fddf4cuda3std3__48in_placeE,@object
	.size		_ZN34_INTERNAL_b8085b93_4_k_cu_a1b2fddf4cuda3std3__48in_placeE,(_ZN34_INTERNAL_b8085b93_4_k_cu_a1b2fddf4cuda3std6ranges3__45__cpo4sizeE - _ZN34_INTERNAL_b8085b93_4_k_cu_a1b2fddf4cuda3std3__48in_placeE)
_ZN34_INTERNAL_b8085b93_4_k_cu_a1b2fddf4cuda3std3__48in_placeE:
	.zero		1
	.type		_ZN34_INTERNAL_b8085b93_4_k_cu_a1b2fddf4cuda3std6ranges3__45__cpo4sizeE,@object
	.size		_ZN34_INTERNAL_b8085b93_4_k_cu_a1b2fddf4cuda3std6ranges3__45__cpo4sizeE,(_ZN34_INTERNAL_b8085b93_4_k_cu_a1b2fddf6thrust24THRUST_300001_SM_1000_NS12placeholders2_2E - _ZN34_INTERNAL_b8085b93_4_k_cu_a1b2fddf4cuda3std6ranges3__45__cpo4sizeE)
_ZN34_INTERNAL_b8085b93_4_k_cu_a1b2fddf4cuda3std6ranges3__45__cpo4sizeE:
	.zero		1
	.type		_ZN34_INTERNAL_b8085b93_4_k_cu_a1b2fddf6thrust24THRUST_300001_SM_1000_NS12placeholders2_2E,@object
	.size		_ZN34_INTERNAL_b8085b93_4_k_cu_a1b2fddf6thrust24THRUST_300001_SM_1000_NS12placeholders2_2E,(_ZN34_INTERNAL_b8085b93_4_k_cu_a1b2fddf4cuda3std3__45__cpo6cbeginE - _ZN34_INTERNAL_b8085b93_4_k_cu_a1b2fddf6thrust24THRUST_300001_SM_1000_NS12placeholders2_2E)
_ZN34_INTERNAL_b8085b93_4_k_cu_a1b2fddf6thrust24THRUST_300001_SM_1000_NS12placeholders2_2E:
	.zero		1
	.type		_ZN34_INTERNAL_b8085b93_4_k_cu_a1b2fddf4cuda3std3__45__cpo6cbeginE,@object
	.size		_ZN34_INTERNAL_b8085b93_4_k_cu_a1b2fddf4cuda3std3__45__cpo6cbeginE,(_ZN34_INTERNAL_b8085b93_4_k_cu_a1b2fddf4cuda3std6ranges3__45__cpo6cbeginE - _ZN34_INTERNAL_b8085b93_4_k_cu_a1b2fddf4cuda3std3__45__cpo6cbeginE)
_ZN34_INTERNAL_b8085b93_4_k_cu_a1b2fddf4cuda3std3__45__cpo6cbeginE:
	.zero		1
	.type		_ZN34_INTERNAL_b8085b93_4_k_cu_a1b2fddf4cuda3std6ranges3__45__cpo6cbeginE,@object
	.size		_ZN34_INTERNAL_b8085b93_4_k_cu_a1b2fddf4cuda3std6ranges3__45__cpo6cbeginE,(_ZN34_INTERNAL_b8085b93_4_k_cu_a1b2fddf6thrust24THRUST_300001_SM_1000_NS12placeholders2_6E - _ZN34_INTERNAL_b8085b93_4_k_cu_a1b2fddf4cuda3std6ranges3__45__cpo6cbeginE)
_ZN34_INTERNAL_b8085b93_4_k_cu_a1b2fddf4cuda3std6ranges3__45__cpo6cbeginE:
	.zero		1
	.type		_ZN34_INTERNAL_b8085b93_4_k_cu_a1b2fddf6thrust24THRUST_300001_SM_1000_NS12placeholders2_6E,@object
	.size		_ZN34_INTERNAL_b8085b93_4_k_cu_a1b2fddf6thrust24THRUST_300001_SM_1000_NS12placeholders2_6E,(_ZN34_INTERNAL_b8085b93_4_k_cu_a1b2fddf4cuda3std3__45__cpo7crbeginE - _ZN34_INTERNAL_b8085b93_4_k_cu_a1b2fddf6thrust24THRUST_300001_SM_1000_NS12placeholders2_6E)
_ZN34_INTERNAL_b8085b93_4_k_cu_a1b2fddf6thrust24THRUST_300001_SM_1000_NS12placeholders2_6E:
	.zero		1
	.type		_ZN34_INTERNAL_b8085b93_4_k_cu_a1b2fddf4cuda3std3__45__cpo7crbeginE,@object
	.size		_ZN34_INTERNAL_b8085b93_4_k_cu_a1b2fddf4cuda3std3__45__cpo7crbeginE,(_ZN34_INTERNAL_b8085b93_4_k_cu_a1b2fddf4cuda3std6ranges3__45__cpo4nextE - _ZN34_INTERNAL_b8085b93_4_k_cu_a1b2fddf4cuda3std3__45__cpo7crbeginE)
_ZN34_INTERNAL_b8085b93_4_k_cu_a1b2fddf4cuda3std3__45__cpo7crbeginE:
	.zero		1
	.type		_ZN34_INTERNAL_b8085b93_4_k_cu_a1b2fddf4cuda3std6ranges3__45__cpo4nextE,@object
	.size		_ZN34_INTERNAL_b8085b93_4_k_cu_a1b2fddf4cuda3std6ranges3__45__cpo4nextE,(_ZN34_INTERNAL_b8085b93_4_k_cu_a1b2fddf4cuda3std6ranges3__45__cpo4swapE - _ZN34_INTERNAL_b8085b93_4_k_cu_a1b2fddf4cuda3std6ranges3__45__cpo4nextE)
_ZN34_INTERNAL_b8085b93_4_k_cu_a1b2fddf4cuda3std6ranges3__45__cpo4nextE:
	.zero		1
	.type		_ZN34_INTERNAL_b8085b93_4_k_cu_a1b2fddf4cuda3std6ranges3__45__cpo4swapE,@object
	.size		_ZN34_INTERNAL_b8085b93_4_k_cu_a1b2fddf4cuda3std6ranges3__45__cpo4swapE,(_ZN34_INTERNAL_b8085b93_4_k_cu_a1b2fddf6thrust24THRUST_300001_SM_1000_NS8cuda_cub10par_nosyncE - _ZN34_INTERNAL_b8085b93_4_k_cu_a1b2fddf4cuda3std6ranges3__45__cpo4swapE)
_ZN34_INTERNAL_b8085b93_4_k_cu_a1b2fddf4cuda3std6ranges3__45__cpo4swapE:
	.zero		1
	.type		_ZN34_INTERNAL_b8085b93_4_k_cu_a1b2fddf6thrust24THRUST_300001_SM_1000_NS8cuda_cub10par_nosyncE,@object
	.size		_ZN34_INTERNAL_b8085b93_4_k_cu_a1b2fddf6thrust24THRUST_300001_SM_1000_NS8cuda_cub10par_nosyncE,(_ZN34_INTERNAL_b8085b93_4_k_cu_a1b2fddf6thrust24THRUST_300001_SM_1000_NS3seqE - _ZN34_INTERNAL_b8085b93_4_k_cu_a1b2fddf6thrust24THRUST_300001_SM_1000_NS8cuda_cub10par_nosyncE)
_ZN34_INTERNAL_b8085b93_4_k_cu_a1b2fddf6thrust24THRUST_300001_SM_1000_NS8cuda_cub10par_nosyncE:
	.zero		1
	.type		_ZN34_INTERNAL_b8085b93_4_k_cu_a1b2fddf6thrust24THRUST_300001_SM_1000_NS3seqE,@object
	.size		_ZN34_INTERNAL_b8085b93_4_k_cu_a1b2fddf6thrust24THRUST_300001_SM_1000_NS3seqE,(_ZN34_INTERNAL_b8085b93_4_k_cu_a1b2fddf4cuda3std3__420unreachable_sentinelE - _ZN34_INTERNAL_b8085b93_4_k_cu_a1b2fddf6thrust24THRUST_300001_SM_1000_NS3seqE)
_ZN34_INTERNAL_b8085b93_4_k_cu_a1b2fddf6thrust24THRUST_300001_SM_1000_NS3seqE:
	.zero		1
	.type		_ZN34_INTERNAL_b8085b93_4_k_cu_a1b2fddf4cuda3std3__420unreachable_sentinelE,@object
	.size		_ZN34_INTERNAL_b8085b93_4_k_cu_a1b2fddf4cuda3std3__420unreachable_sentinelE,(_ZN34_INTERNAL_b8085b93_4_k_cu_a1b2fddf4cuda3std6ranges3__45__cpo5ssizeE - _ZN34_INTERNAL_b8085b93_4_k_cu_a1b2fddf4cuda3std3__420unreachable_sentinelE)
_ZN34_INTERNAL_b8085b93_4_k_cu_a1b2fddf4cuda3std3__420unreachable_sentinelE:
	.zero		1
	.type		_ZN34_INTERNAL_b8085b93_4_k_cu_a1b2fddf4cuda3std6ranges3__45__cpo5ssizeE,@object
	.size		_ZN34_INTERNAL_b8085b93_4_k_cu_a1b2fddf4cuda3std6ranges3__45__cpo5ssizeE,(_ZN34_INTERNAL_b8085b93_4_k_cu_a1b2fddf6thrust24THRUST_300001_SM_1000_NS12placeholders2_3E - _ZN34_INTERNAL_b8085b93_4_k_cu_a1b2fddf4cuda3std6ranges3__45__cpo5ssizeE)
_ZN34_INTERNAL_b8085b93_4_k_cu_a1b2fddf4cuda3std6ranges3__45__cpo5ssizeE:
	.zero		1
	.type		_ZN34_INTERNAL_b8085b93_4_k_cu_a1b2fddf6thrust24THRUST_300001_SM_1000_NS12placeholders2_3E,@object
	.size		_ZN34_INTERNAL_b8085b93_4_k_cu_a1b2fddf6thrust24THRUST_300001_SM_1000_NS12placeholders2_3E,(_ZN34_INTERNAL_b8085b93_4_k_cu_a1b2fddf4cuda3std3__45__cpo4cendE - _ZN34_INTERNAL_b8085b93_4_k_cu_a1b2fddf6thrust24THRUST_300001_SM_1000_NS12placeholders2_3E)
_ZN34_INTERNAL_b8085b93_4_k_cu_a1b2fddf6thrust24THRUST_300001_SM_1000_NS12placeholders2_3E:
	.zero		1
	.type		_ZN34_INTERNAL_b8085b93_4_k_cu_a1b2fddf4cuda3std3__45__cpo4cendE,@object
	.size		_ZN34_INTERNAL_b8085b93_4_k_cu_a1b2fddf4cuda3std3__45__cpo4cendE,(_ZN34_INTERNAL_b8085b93_4_k_cu_a1b2fddf4cuda3std6ranges3__45__cpo4cendE - _ZN34_INTERNAL_b8085b93_4_k_cu_a1b2fddf4cuda3std3__45__cpo4cendE)
_ZN34_INTERNAL_b8085b93_4_k_cu_a1b2fddf4cuda3std3__45__cpo4cendE:
	.zero		1
	.type		_ZN34_INTERNAL_b8085b93_4_k_cu_a1b2fddf4cuda3std6ranges3__45__cpo4cendE,@object
	.size		_ZN34_INTERNAL_b8085b93_4_k_cu_a1b2fddf4cuda3std6ranges3__45__cpo4cendE,(_ZN34_INTERNAL_b8085b93_4_k_cu_a1b2fddf6thrust24THRUST_300001_SM_1000_NS12placeholders2_7E - _ZN34_INTERNAL_b8085b93_4_k_cu_a1b2fddf4cuda3std6ranges3__45__cpo4cendE)
_ZN34_INTERNAL_b8085b93_4_k_cu_a1b2fddf4cuda3std6ranges3__45__cpo4cendE:
	.zero		1
	.type		_ZN34_INTERNAL_b8085b93_4_k_cu_a1b2fddf6thrust24THRUST_300001_SM_1000_NS12placeholders2_7E,@object
	.size		_ZN34_INTERNAL_b8085b93_4_k_cu_a1b2fddf6thrust24THRUST_300001_SM_1000_NS12placeholders2_7E,(_ZN34_INTERNAL_b8085b93_4_k_cu_a1b2fddf4cuda3std3__45__cpo5crendE - _ZN34_INTERNAL_b8085b93_4_k_cu_a1b2fddf6thrust24THRUST_300001_SM_1000_NS12placeholders2_7E)
_ZN34_INTERNAL_b8085b93_4_k_cu_a1b2fddf6thrust24THRUST_300001_SM_1000_NS12placeholders2_7E:
	.zero		1
	.type		_ZN34_INTERNAL_b8085b93_4_k_cu_a1b2fddf4cuda3std3__45__cpo5crendE,@object
	.size		_ZN34_INTERNAL_b8085b93_4_k_cu_a1b2fddf4cuda3std3__45__cpo5crendE,(_ZN34_INTERNAL_b8085b93_4_k_cu_a1b2fddf4cuda3std6ranges3__45__cpo4prevE - _ZN34_INTERNAL_b8085b93_4_k_cu_a1b2fddf4cuda3std3__45__cpo5crendE)
_ZN34_INTERNAL_b8085b93_4_k_cu_a1b2fddf4cuda3std3__45__cpo5crendE:
	.zero		1
	.type		_ZN34_INTERNAL_b8085b93_4_k_cu_a1b2fddf4cuda3std6ranges3__45__cpo4prevE,@object
	.size		_ZN34_INTERNAL_b8085b93_4_k_cu_a1b2fddf4cuda3std6ranges3__45__cpo4prevE,(_ZN34_INTERNAL_b8085b93_4_k_cu_a1b2fddf4cuda3std6ranges3__45__cpo9iter_moveE - _ZN34_INTERNAL_b8085b93_4_k_cu_a1b2fddf4cuda3std6ranges3__45__cpo4prevE)
_ZN34_INTERNAL_b8085b93_4_k_cu_a1b2fddf4cuda3std6ranges3__45__cpo4prevE:
	.zero		1
	.type		_ZN34_INTERNAL_b8085b93_4_k_cu_a1b2fddf4cuda3std6ranges3__45__cpo9iter_moveE,@object
	.size		_ZN34_INTERNAL_b8085b93_4_k_cu_a1b2fddf4cuda3std6ranges3__45__cpo9iter_moveE,(_ZN34_INTERNAL_b8085b93_4_k_cu_a1b2fddf6thrust24THRUST_300001_SM_1000_NS6system6detail10sequential3seqE - _ZN34_INTERNAL_b8085b93_4_k_cu_a1b2fddf4cuda3std6ranges3__45__cpo9iter_moveE)
_ZN34_INTERNAL_b8085b93_4_k_cu_a1b2fddf4cuda3std6ranges3__45__cpo9iter_moveE:
	.zero		1
	.type		_ZN34_INTERNAL_b8085b93_4_k_cu_a1b2fddf6thrust24THRUST_300001_SM_1000_NS6system6detail10sequential3seqE,@object
	.size		_ZN34_INTERNAL_b8085b93_4_k_cu_a1b2fddf6thrust24THRUST_300001_SM_1000_NS6system6detail10sequential3seqE,(_ZN34_INTERNAL_b8085b93_4_k_cu_a1b2fddf6thrust24THRUST_300001_SM_1000_NS12placeholders2_9E - _ZN34_INTERNAL_b8085b93_4_k_cu_a1b2fddf6thrust24THRUST_300001_SM_1000_NS6system6detail10sequential3seqE)
_ZN34_INTERNAL_b8085b93_4_k_cu_a1b2fddf6thrust24THRUST_300001_SM_1000_NS6system6detail10sequential3seqE:
	.zero		1
	.type		_ZN34_INTERNAL_b8085b93_4_k_cu_a1b2fddf6thrust24THRUST_300001_SM_1000_NS12placeholders2_9E,@object
	.size		_ZN34_INTERNAL_b8085b93_4_k_cu_a1b2fddf6thrust24THRUST_300001_SM_1000_NS12placeholders2_9E,(_ZN34_INTERNAL_b8085b93_4_k_cu_a1b2fddf4cuda3std3__419piecewise_constructE - _ZN34_INTERNAL_b8085b93_4_k_cu_a1b2fddf6thrust24THRUST_300001_SM_1000_NS12placeholders2_9E)
_ZN34_INTERNAL_b8085b93_4_k_cu_a1b2fddf6thrust24THRUST_300001_SM_1000_NS12placeholders2_9E:
	.zero		1
	.type		_ZN34_INTERNAL_b8085b93_4_k_cu_a1b2fddf4cuda3std3__419piecewise_constructE,@object
	.size		_ZN34_INTERNAL_b8085b93_4_k_cu_a1b2fddf4cuda3std3__419piecewise_constructE,(_ZN34_INTERNAL_b8085b93_4_k_cu_a1b2fddf4cuda3std6ranges3__45__cpo5cdataE - _ZN34_INTERNAL_b8085b93_4_k_cu_a1b2fddf4cuda3std3__419piecewise_constructE)
_ZN34_INTERNAL_b8085b93_4_k_cu_a1b2fddf4cuda3std3__419piecewise_constructE:
	.zero		1
	.type		_ZN34_INTERNAL_b8085b93_4_k_cu_a1b2fddf4cuda3std6ranges3__45__cpo5cdataE,@object
	.size		_ZN34_INTERNAL_b8085b93_4_k_cu_a1b2fddf4cuda3std6ranges3__45__cpo5cdataE,(_ZN34_INTERNAL_b8085b93_4_k_cu_a1b2fddf6thrust24THRUST_300001_SM_1000_NS12placeholders2_1E - _ZN34_INTERNAL_b8085b93_4_k_cu_a1b2fddf4cuda3std6ranges3__45__cpo5cdataE)
_ZN34_INTERNAL_b8085b93_4_k_cu_a1b2fddf4cuda3std6ranges3__45__cpo5cdataE:
	.zero		1
	.type		_ZN34_INTERNAL_b8085b93_4_k_cu_a1b2fddf6thrust24THRUST_300001_SM_1000_NS12placeholders2_1E,@object
	.size		_ZN34_INTERNAL_b8085b93_4_k_cu_a1b2fddf6thrust24THRUST_300001_SM_1000_NS12placeholders2_1E,(_ZN34_INTERNAL_b8085b93_4_k_cu_a1b2fddf4cuda3std3__45__cpo3endE - _ZN34_INTERNAL_b8085b93_4_k_cu_a1b2fddf6thrust24THRUST_300001_SM_1000_NS12placeholders2_1E)
_ZN34_INTERNAL_b8085b93_4_k_cu_a1b2fddf6thrust24THRUST_300001_SM_1000_NS12placeholders2_1E:
	.zero		1
	.type		_ZN34_INTERNAL_b8085b93_4_k_cu_a1b2fddf4cuda3std3__45__cpo3endE,@object
	.size		_ZN34_INTERNAL_b8085b93_4_k_cu_a1b2fddf4cuda3std3__45__cpo3endE,(_ZN34_INTERNAL_b8085b93_4_k_cu_a1b2fddf4cuda3std6ranges3__45__cpo3endE - _ZN34_INTERNAL_b8085b93_4_k_cu_a1b2fddf4cuda3std3__45__cpo3endE)
_ZN34_INTERNAL_b8085b93_4_k_cu_a1b2fddf4cuda3std3__45__cpo3endE:
	.zero		1
	.type		_ZN34_INTERNAL_b8085b93_4_k_cu_a1b2fddf4cuda3std6ranges3__45__cpo3endE,@object
	.size		_ZN34_INTERNAL_b8085b93_4_k_cu_a1b2fddf4cuda3std6ranges3__45__cpo3endE,(_ZN34_INTERNAL_b8085b93_4_k_cu_a1b2fddf6thrust24THRUST_300001_SM_1000_NS12placeholders2_5E - _ZN34_INTERNAL_b8085b93_4_k_cu_a1b2fddf4cuda3std6ranges3__45__cpo3endE)
_ZN34_INTERNAL_b8085b93_4_k_cu_a1b2fddf4cuda3std6ranges3__45__cpo3endE:
	.zero		1
	.type		_ZN34_INTERNAL_b8085b93_4_k_cu_a1b2fddf6thrust24THRUST_300001_SM_1000_NS12placeholders2_5E,@object
	.size		_ZN34_INTERNAL_b8085b93_4_k_cu_a1b2fddf6thrust24THRUST_300001_SM_1000_NS12placeholders2_5E,(_ZN34_INTERNAL_b8085b93_4_k_cu_a1b2fddf4cuda3std3__45__cpo4rendE - _ZN34_INTERNAL_b8085b93_4_k_cu_a1b2fddf6thrust24THRUST_300001_SM_1000_NS12placeholders2_5E)
_ZN34_INTERNAL_b8085b93_4_k_cu_a1b2fddf6thrust24THRUST_300001_SM_1000_NS12placeholders2_5E:
	.zero		1
	.type		_ZN34_INTERNAL_b8085b93_4_k_cu_a1b2fddf4cuda3std3__45__cpo4rendE,@object
	.size		_ZN34_INTERNAL_b8085b93_4_k_cu_a1b2fddf4cuda3std3__45__cpo4rendE,(_ZN34_INTERNAL_b8085b93_4_k_cu_a1b2fddf4cuda3std6ranges3__45__cpo9iter_swapE - _ZN34_INTERNAL_b8085b93_4_k_cu_a1b2fddf4cuda3std3__45__cpo4rendE)
_ZN34_INTERNAL_b8085b93_4_k_cu_a1b2fddf4cuda3std3__45__cpo4rendE:
	.zero		1
	.type		_ZN34_INTERNAL_b8085b93_4_k_cu_a1b2fddf4cuda3std6ranges3__45__cpo9iter_swapE,@object
	.size		_ZN34_INTERNAL_b8085b93_4_k_cu_a1b2fddf4cuda3std6ranges3__45__cpo9iter_swapE,(_ZN34_INTERNAL_b8085b93_4_k_cu_a1b2fddf4cuda3std3__48unexpectE - _ZN34_INTERNAL_b8085b93_4_k_cu_a1b2fddf4cuda3std6ranges3__45__cpo9iter_swapE)
_ZN34_INTERNAL_b8085b93_4_k_cu_a1b2fddf4cuda3std6ranges3__45__cpo9iter_swapE:
	.zero		1
	.type		_ZN34_INTERNAL_b8085b93_4_k_cu_a1b2fddf4cuda3std3__48unexpectE,@object
	.size		_ZN34_INTERNAL_b8085b93_4_k_cu_a1b2fddf4cuda3std3__48unexpectE,(_ZN34_INTERNAL_b8085b93_4_k_cu_a1b2fddf6thrust24THRUST_300001_SM_1000_NS8cuda_cub3parE - _ZN34_INTERNAL_b8085b93_4_k_cu_a1b2fddf4cuda3std3__48unexpectE)
_ZN34_INTERNAL_b8085b93_4_k_cu_a1b2fddf4cuda3std3__48unexpectE:
	.zero		1
	.type		_ZN34_INTERNAL_b8085b93_4_k_cu_a1b2fddf6thrust24THRUST_300001_SM_1000_NS8cuda_cub3parE,@object
	.size		_ZN34_INTERNAL_b8085b93_4_k_cu_a1b2fddf6thrust24THRUST_300001_SM_1000_NS8cuda_cub3parE,(.L_29 - _ZN34_INTERNAL_b8085b93_4_k_cu_a1b2fddf6thrust24THRUST_300001_SM_1000_NS8cuda_cub3parE)
_ZN34_INTERNAL_b8085b93_4_k_cu_a1b2fddf6thrust24THRUST_300001_SM_1000_NS8cuda_cub3parE:
	.zero		1
.L_29:


//--------------------- .nv.constant0._ZN3cub18CUB_300001_SM_10006detail11EmptyKernelIvEEvv --------------------------
	.section	.nv.constant0._ZN3cub18CUB_300001_SM_10006detail11EmptyKernelIvEEvv,"a",@progbits
	.sectionflags	@""
	.align	4
.nv.constant0._ZN3cub18CUB_300001_SM_10006detail11EmptyKernelIvEEvv:
	.zero		896


//--------------------- .nv.constant0._Z26compute_cube_start_and_endiPKiPiS1_ --------------------------
	.section	.nv.constant0._Z26compute_cube_start_and_endiPKiPiS1_,"a",@progbits
	.sectionflags	@""
	.align	4
.nv.constant0._Z26compute_cube_start_and_endiPKiPiS1_:
	.zero		928


//--------------------- .nv.constant0._Z24reset_cube_start_and_endPiS_ --------------------------
	.section	.nv.constant0._Z24reset_cube_start_and_endPiS_,"a",@progbits
	.sectionflags	@""
	.align	4
.nv.constant0._Z24reset_cube_start_and_endPiS_:
	.zero		912


//--------------------- SYMBOLS --------------------------

	.type		.nv.reservedSmem.offset0,@object
	.size		.nv.reservedSmem.offset0,0x4
